	.headerflags	@"EF_CUDA_TEXMODE_UNIFIED EF_CUDA_64BIT_ADDRESS EF_CUDA_ACCELERATORS EF_CUDA_SM90 EF_CUDA_VIRTUAL_SM(EF_CUDA_SM90)"
	.elftype	@"ET_EXEC"


//--------------------- .nv.info                  --------------------------
	.section	.nv.info,"",@"SHT_CUDA_INFO"
	.align	4


	//----- nvinfo : EIATTR_REGCOUNT
	.align		4
        /*0000*/ 	.byte	0x04, 0x2f
        /*0002*/ 	.short	(.L_1 - .L_0)
	.align		4
.L_0:
        /*0004*/ 	.word	index@(triton_poi_fused_threshold_backward_8)
        /*0008*/ 	.word	0x00000019


	//----- nvinfo : EIATTR_MIN_STACK_SIZE
	.align		4
.L_1:
        /*000c*/ 	.byte	0x04, 0x12
        /*000e*/ 	.short	(.L_3 - .L_2)
	.align		4
.L_2:
        /*0010*/ 	.word	index@(triton_poi_fused_threshold_backward_8)
        /*0014*/ 	.word	0x00000000


	//----- nvinfo : EIATTR_FRAME_SIZE
	.align		4
.L_3:
        /*0018*/ 	.byte	0x04, 0x11
        /*001a*/ 	.short	(.L_5 - .L_4)
	.align		4
.L_4:
        /*001c*/ 	.word	index@(triton_poi_fused_threshold_backward_8)
        /*0020*/ 	.word	0x00000000


	//----- nvinfo : EIATTR_MIN_STACK_SIZE
	.align		4
.L_5:
        /*0024*/ 	.byte	0x04, 0x12
        /*0026*/ 	.short	(.L_7 - .L_6)
	.align		4
.L_6:
        /*0028*/ 	.word	index@(triton_poi_fused_threshold_backward_8)
        /*002c*/ 	.word	0x00000000
.L_7:


//--------------------- .nv.info.triton_poi_fused_threshold_backward_8 --------------------------
	.section	.nv.info.triton_poi_fused_threshold_backward_8,"",@"SHT_CUDA_INFO"
	.sectionflags	@""
	.align	4


	//----- nvinfo : EIATTR_CUDA_API_VERSION
	.align		4
        /*0000*/ 	.byte	0x04, 0x37
        /*0002*/ 	.short	(.L_9 - .L_8)
.L_8:
        /*0004*/ 	.word	0x0000007c


	//----- nvinfo : EIATTR_KPARAM_INFO
	.align		4
.L_9:
        /*0008*/ 	.byte	0x04, 0x17
        /*000a*/ 	.short	(.L_11 - .L_10)
.L_10:
        /*000c*/ 	.word	0x00000000
        /*0010*/ 	.short	0x0003
        /*0012*/ 	.short	0x0014
        /*0014*/ 	.byte	0x00, 0xf0, 0x11, 0x00


	//----- nvinfo : EIATTR_KPARAM_INFO
	.align		4
.L_11:
        /*0018*/ 	.byte	0x04, 0x17
        /*001a*/ 	.short	(.L_13 - .L_12)
.L_12:
        /*001c*/ 	.word	0x00000000
        /*0020*/ 	.short	0x0002
        /*0022*/ 	.short	0x0010
        /*0024*/ 	.byte	0x00, 0xf0, 0x11, 0x00


	//----- nvinfo : EIATTR_KPARAM_INFO
	.align		4
.L_13:
        /*0028*/ 	.byte	0x04, 0x17
        /*002a*/ 	.short	(.L_15 - .L_14)
.L_14:
        /*002c*/ 	.word	0x00000000
        /*0030*/ 	.short	0x0001
        /*0032*/ 	.short	0x0008
        /*0034*/ 	.byte	0x00, 0xf4, 0x21, 0x00


	//----- nvinfo : EIATTR_KPARAM_INFO
	.align		4
.L_15:
        /*0038*/ 	.byte	0x04, 0x17
        /*003a*/ 	.short	(.L_17 - .L_16)
.L_16:
        /*003c*/ 	.word	0x00000000
        /*0040*/ 	.short	0x0000
        /*0042*/ 	.short	0x0000
        /*0044*/ 	.byte	0x00, 0xf4, 0x21, 0x00


	//----- nvinfo : EIATTR_SPARSE_MMA_MASK
	.align		4
.L_17:
        /*0048*/ 	.byte	0x03, 0x50
        /*004a*/ 	.short	0x0000


	//----- nvinfo : EIATTR_MAXREG_COUNT
	.align		4
        /*004c*/ 	.byte	0x03, 0x1b
        /*004e*/ 	.short	0x00ff


	//----- nvinfo : EIATTR_EXIT_INSTR_OFFSETS
	.align		4
        /*0050*/ 	.byte	0x04, 0x1c
        /*0052*/ 	.short	(.L_19 - .L_18)


	//   ....[0]....
.L_18:
        /*0054*/ 	.word	0x000006e0


	//   ....[1]....
        /*0058*/ 	.word	0x00000700


	//----- nvinfo : EIATTR_REQNTID
	.align		4
.L_19:
        /*005c*/ 	.byte	0x04, 0x10
        /*005e*/ 	.short	(.L_21 - .L_20)
.L_20:
        /*0060*/ 	.word	0x00000080
        /*0064*/ 	.word	0x00000001
        /*0068*/ 	.word	0x00000001


	//----- nvinfo : EIATTR_CBANK_PARAM_SIZE
	.align		4
.L_21:
        /*006c*/ 	.byte	0x03, 0x19
        /*006e*/ 	.short	0x0018


	//----- nvinfo : EIATTR_PARAM_CBANK
	.align		4
        /*0070*/ 	.byte	0x04, 0x0a
        /*0072*/ 	.short	(.L_23 - .L_22)
	.align		4
.L_22:
        /*0074*/ 	.word	index@(.nv.constant0.triton_poi_fused_threshold_backward_8)
        /*0078*/ 	.short	0x0210
        /*007a*/ 	.short	0x0018


	//----- nvinfo : EIATTR_SW_WAR
	.align		4
.L_23:
        /*007c*/ 	.byte	0x04, 0x36
        /*007e*/ 	.short	(.L_25 - .L_24)
.L_24:
        /*0080*/ 	.word	0x00000008
.L_25:


//--------------------- .nv.callgraph             --------------------------
	.section	.nv.callgraph,"",@"SHT_CUDA_CALLGRAPH"
	.align	4
	.sectionentsize	8
	.align		4
        /*0000*/ 	.word	0x00000000
	.align		4
        /*0004*/ 	.word	0xffffffff
	.align		4
        /*0008*/ 	.word	0x00000000
	.align		4
        /*000c*/ 	.word	0xfffffffe
	.align		4
        /*0010*/ 	.word	0x00000000
	.align		4
        /*0014*/ 	.word	0xfffffffd
	.align		4
        /*0018*/ 	.word	0x00000000
	.align		4
        /*001c*/ 	.word	0xfffffffc


//--------------------- .text.triton_poi_fused_threshold_backward_8 --------------------------
	.section	.text.triton_poi_fused_threshold_backward_8,"ax",@progbits
	.sectionflags	@"SHF_BARRIERS=1"
	.align	128
        .global         triton_poi_fused_threshold_backward_8
        .type           triton_poi_fused_threshold_backward_8,@function
        .size           triton_poi_fused_threshold_backward_8,(.L_x_1 - triton_poi_fused_threshold_backward_8)
        .other          triton_poi_fused_threshold_backward_8,@"STO_CUDA_ENTRY STV_DEFAULT"
triton_poi_fused_threshold_backward_8:
.text.triton_poi_fused_threshold_backward_8:
[----:B------:R-:W0:Y:S02]  /*0000*/  LDC R1, c[0x0][0x28] ;  /* 0x00000a00ff017b82 */ /* 0x000e240000000800 */
[----:B------:R-:W1:Y:S01]  /*0010*/  S2R R2, SR_TID.X ;  /* 0x0000000000027919 */ /* 0x000e620000002100 */
[----:B------:R-:W2:Y:S01]  /*0020*/  LDC.64 R4, c[0x0][0x210] ;  /* 0x00008400ff047b82 */ /* 0x000ea20000000a00 */
[----:B------:R-:W-:Y:S01]  /*0030*/  ULDC.64 UR6, c[0x0][0x208] ;  /* 0x0000820000067ab9 */ /* 0x000fe20000000a00 */
[----:B------:R-:W3:Y:S01]  /*0040*/  S2R R3, SR_CTAID.Y ;  /* 0x0000000000037919 */ /* 0x000ee20000002600 */
[----:B------:R-:W4:Y:S01]  /*0050*/  S2R R0, SR_CTAID.X ;  /* 0x0000000000007919 */ /* 0x000f220000002500 */
[----:B-1----:R-:W-:Y:S01]  /*0060*/  SHF.R.U32.HI R14, RZ, 0x3, R2 ;  /* 0x00000003ff0e7819 */ /* 0x002fe20000011602 */
[----:B------:R-:W-:Y:S02]  /*0070*/  IMAD.SHL.U32 R7, R2, 0x4, RZ ;  /* 0x0000000402077824 */ /* 0x000fe400078e00ff */
[----:B---3--:R-:W-:Y:S01]  /*0080*/  IMAD.SHL.U32 R3, R3, 0x20, RZ ;  /* 0x0000002003037824 */ /* 0x008fe200078e00ff */
[----:B------:R-:W-:Y:S01]  /*0090*/  SGXT.U32 R14, R14, 0x4 ;  /* 0x000000040e0e781a */ /* 0x000fe20000000000 */
[----:B----4-:R-:W-:-:S03]  /*00a0*/  IMAD.SHL.U32 R0, R0, 0x20, RZ ;  /* 0x0000002000007824 */ /* 0x010fc600078e00ff */
[----:B------:R-:W-:Y:S02]  /*00b0*/  LOP3.LUT R6, R3, R14, RZ, 0xfc, !PT ;  /* 0x0000000e03067212 */ /* 0x000fe400078efcff */
[----:B------:R-:W-:Y:S02]  /*00c0*/  LOP3.LUT R7, R0, 0x1c, R7, 0xf8, !PT ;  /* 0x0000001c00077812 */ /* 0x000fe400078ef807 */
[----:B------:R-:W-:-:S03]  /*00d0*/  ISETP.GE.AND P0, PT, R6, 0x500, PT ;  /* 0x000005000600780c */ /* 0x000fc60003f06270 */
[----:B------:R-:W-:Y:S01]  /*00e0*/  IMAD R9, R6, 0x1000, R7 ;  /* 0x0000100006097824 */ /* 0x000fe200078e0207 */
[----:B------:R-:W-:-:S03]  /*00f0*/  LOP3.LUT R6, R3, 0x10, R14, 0xfe, !PT ;  /* 0x0000001003067812 */ /* 0x000fc600078efe0e */
[----:B--2---:R-:W-:Y:S01]  /*0100*/  IMAD.WIDE R8, R9, 0x4, R4 ;  /* 0x0000000409087825 */ /* 0x004fe200078e0204 */
[----:B------:R-:W-:-:S03]  /*0110*/  ISETP.GE.AND P1, PT, R6, 0x500, PT ;  /* 0x000005000600780c */ /* 0x000fc60003f26270 */
[----:B------:R-:W-:Y:S02]  /*0120*/  IMAD R7, R6, 0x1000, R7 ;  /* 0x0000100006077824 */ /* 0x000fe400078e0207 */
[----:B------:R-:W2:Y:S02]  /*0130*/  @!P0 LDG.E.EL.128 R8, desc[UR6][R8.64] ;  /* 0x0000000608088981 */ /* 0x000ea4000c2e1d00 */
[----:B------:R-:W-:-:S06]  /*0140*/  IMAD.WIDE R4, R7, 0x4, R4 ;  /* 0x0000000407047825 */ /* 0x000fcc00078e0204 */
[----:B------:R-:W3:Y:S01]  /*0150*/  @!P1 LDG.E.EL.128 R4, desc[UR6][R4.64] ;  /* 0x0000000604049981 */ /* 0x000ee2000c2e1d00 */
[----:B------:R-:W1:Y:S01]  /*0160*/  S2UR UR5, SR_CgaCtaId ;  /* 0x00000000000579c3 */ /* 0x000e620000008800 */
[C---:B------:R-:W-:Y:S01]  /*0170*/  IMAD.SHL.U32 R13, R2.reuse, 0x2, RZ ;  /* 0x00000002020d7824 */ /* 0x040fe200078e00ff */
[----:B------:R-:W-:Y:S01]  /*0180*/  UMOV UR4, 0x400 ;  /* 0x0000040000047882 */ /* 0x000fe20000000000 */
[C---:B------:R-:W-:Y:S02]  /*0190*/  IMAD.SHL.U32 R12, R2.reuse, 0x8, RZ ;  /* 0x00000008020c7824 */ /* 0x040fe400078e00ff */
[----:B------:R-:W-:Y:S01]  /*01a0*/  IMAD.SHL.U32 R15, R2, 0x80, RZ ;  /* 0x00000080020f7824 */ /* 0x000fe200078e00ff */
[----:B------:R-:W-:Y:S02]  /*01b0*/  LOP3.LUT R16, R13, 0xf8, RZ, 0xc0, !PT ;  /* 0x000000f80d107812 */ /* 0x000fe400078ec0ff */
[----:B------:R-:W-:Y:S02]  /*01c0*/  LOP3.LUT R13, R12, 0x3f8, RZ, 0xc0, !PT ;  /* 0x000003f80c0d7812 */ /* 0x000fe400078ec0ff */
[----:B------:R-:W-:-:S02]  /*01d0*/  LOP3.LUT R15, R15, 0x380, RZ, 0xc0, !PT ;  /* 0x000003800f0f7812 */ /* 0x000fc400078ec0ff */
[----:B------:R-:W-:Y:S02]  /*01e0*/  LOP3.LUT R3, R3, 0x18, R12, 0xf8, !PT ;  /* 0x0000001803037812 */ /* 0x000fe400078ef80c */
[----:B------:R-:W-:Y:S01]  /*01f0*/  LOP3.LUT R14, R15, R14, RZ, 0xfc, !PT ;  /* 0x0000000e0f0e7212 */ /* 0x000fe200078efcff */
[----:B-1----:R-:W-:-:S06]  /*0200*/  UPRMT UR4, UR5, 0x654, UR4 ;  /* 0x0000065405047896 */ /* 0x002fcc0008000004 */
[----:B------:R-:W-:Y:S02]  /*0210*/  IADD3 R13, R13, UR4, R16 ;  /* 0x000000040d0d7c10 */ /* 0x000fe4000fffe010 */
[----:B------:R-:W-:-:S04]  /*0220*/  LOP3.LUT R16, R15, 0x60, RZ, 0xfc, !PT ;  /* 0x000000600f107812 */ /* 0x000fc800078efcff */
[----:B------:R-:W-:-:S05]  /*0230*/  LEA.HI R19, R16, UR4, RZ, 0x1e ;  /* 0x0000000410137c11 */ /* 0x000fca000f8ff0ff */
[----:B------:R-:W-:Y:S01]  /*0240*/  IMAD.IADD R19, R14, 0x1, R19 ;  /* 0x000000010e137824 */ /* 0x000fe200078e0213 */
[----:B--2---:R-:W-:Y:S02]  /*0250*/  FSETP.GTU.AND P2, PT, R8, RZ, !P0 ;  /* 0x000000ff0800720b */ /* 0x004fe4000474c000 */
[----:B------:R-:W-:Y:S02]  /*0260*/  FSETP.GTU.AND P4, PT, R10, RZ, !P0 ;  /* 0x000000ff0a00720b */ /* 0x000fe4000478c000 */
[----:B------:R-:W-:Y:S02]  /*0270*/  LOP3.LUT R8, R15, 0x20, RZ, 0xfc, !PT ;  /* 0x000000200f087812 */ /* 0x000fe400078efcff */
[----:B------:R-:W-:Y:S02]  /*0280*/  FSETP.GTU.AND P3, PT, R9, RZ, !P0 ;  /* 0x000000ff0900720b */ /* 0x000fe4000476c000 */
[C---:B------:R-:W-:Y:S02]  /*0290*/  LOP3.LUT R10, R15.reuse, 0x40, RZ, 0xfc, !PT ;  /* 0x000000400f0a7812 */ /* 0x040fe400078efcff */
[----:B------:R-:W-:-:S02]  /*02a0*/  LEA.HI R9, R15, UR4, RZ, 0x1e ;  /* 0x000000040f097c11 */ /* 0x000fc4000f8ff0ff */
[----:B------:R-:W-:Y:S02]  /*02b0*/  LEA.HI R15, R8, UR4, RZ, 0x1e ;  /* 0x00000004080f7c11 */ /* 0x000fe4000f8ff0ff */
[----:B------:R-:W-:Y:S01]  /*02c0*/  LEA.HI R17, R10, UR4, RZ, 0x1e ;  /* 0x000000040a117c11 */ /* 0x000fe2000f8ff0ff */
[C---:B------:R-:W-:Y:S01]  /*02d0*/  IMAD.IADD R8, R14.reuse, 0x1, R9 ;  /* 0x000000010e087824 */ /* 0x040fe200078e0209 */
[----:B------:R-:W-:Y:S01]  /*02e0*/  SEL R16, RZ, 0x1, P4 ;  /* 0x00000001ff107807 */ /* 0x000fe20002000000 */
[C---:B------:R-:W-:Y:S01]  /*02f0*/  IMAD.IADD R15, R14.reuse, 0x1, R15 ;  /* 0x000000010e0f7824 */ /* 0x040fe200078e020f */
[----:B------:R-:W-:Y:S01]  /*0300*/  FSETP.GTU.AND P0, PT, R11, RZ, !P0 ;  /* 0x000000ff0b00720b */ /* 0x000fe2000470c000 */
[----:B------:R-:W-:Y:S01]  /*0310*/  IMAD.IADD R17, R14, 0x1, R17 ;  /* 0x000000010e117824 */ /* 0x000fe200078e0211 */
[----:B------:R-:W-:Y:S01]  /*0320*/  SEL R9, RZ, 0x1, P2 ;  /* 0x00000001ff097807 */ /* 0x000fe20001000000 */
[----:B------:R-:W-:Y:S01]  /*0330*/  ULDC.64 UR4, c[0x0][0x218] ;  /* 0x0000860000047ab9 */ /* 0x000fe20000000a00 */
[----:B------:R-:W-:-:S02]  /*0340*/  SEL R10, RZ, 0x1, P3 ;  /* 0x00000001ff0a7807 */ /* 0x000fc40001800000 */
[----:B---3--:R-:W-:Y:S01]  /*0350*/  FSETP.GTU.AND P4, PT, R4, RZ, !P1 ;  /* 0x000000ff0400720b */ /* 0x008fe20004f8c000 */
[----:B------:R1:W-:Y:S01]  /*0360*/  STS.U8 [R8], R9 ;  /* 0x0000000908007388 */ /* 0x0003e20000000000 */
[----:B------:R-:W-:Y:S02]  /*0370*/  FSETP.GTU.AND P3, PT, R5, RZ, !P1 ;  /* 0x000000ff0500720b */ /* 0x000fe40004f6c000 */
[----:B------:R-:W-:Y:S01]  /*0380*/  FSETP.GTU.AND P2, PT, R6, RZ, !P1 ;  /* 0x000000ff0600720b */ /* 0x000fe20004f4c000 */
[----:B------:R-:W-:Y:S01]  /*0390*/  STS.U8 [R15+0x20], R10 ;  /* 0x0000200a0f007388 */ /* 0x000fe20000000000 */
[----:B------:R-:W-:Y:S01]  /*03a0*/  FSETP.GTU.AND P1, PT, R7, RZ, !P1 ;  /* 0x000000ff0700720b */ /* 0x000fe20004f2c000 */
[----:B------:R-:W-:Y:S01]  /*03b0*/  IMAD.HI R6, R3, 0x66666667, RZ ;  /* 0x6666666703067827 */ /* 0x000fe200078e02ff */
[----:B------:R-:W-:Y:S01]  /*03c0*/  SEL R14, RZ, 0x1, P0 ;  /* 0x00000001ff0e7807 */ /* 0x000fe20000000000 */
[----:B------:R-:W-:Y:S01]  /*03d0*/  STS.U8 [R17+0x40], R16 ;  /* 0x0000401011007388 */ /* 0x000fe20000000000 */
[----:B------:R-:W-:-:S02]  /*03e0*/  SEL R11, RZ, 0x1, P4 ;  /* 0x00000001ff0b7807 */ /* 0x000fc40002000000 */
[----:B------:R-:W-:Y:S01]  /*03f0*/  SEL R18, RZ, 0x1, P3 ;  /* 0x00000001ff127807 */ /* 0x000fe20001800000 */
[----:B------:R-:W-:Y:S01]  /*0400*/  STS.U8 [R19+0x60], R14 ;  /* 0x0000600e13007388 */ /* 0x000fe20000000000 */
[----:B------:R-:W-:Y:S02]  /*0410*/  SEL R20, RZ, 0x1, P2 ;  /* 0x00000001ff147807 */ /* 0x000fe40001000000 */
[----:B------:R-:W-:Y:S01]  /*0420*/  SEL R22, RZ, 0x1, P1 ;  /* 0x00000001ff167807 */ /* 0x000fe20000800000 */
[----:B------:R-:W-:Y:S01]  /*0430*/  STS.U8 [R8+0x10], R11 ;  /* 0x0000100b08007388 */ /* 0x000fe20000000000 */
[----:B------:R-:W-:Y:S02]  /*0440*/  SHF.R.U32.HI R7, RZ, 0x2, R2 ;  /* 0x00000002ff077819 */ /* 0x000fe40000011602 */
[----:B-1----:R-:W-:Y:S01]  /*0450*/  SHF.R.U32.HI R9, RZ, 0x1f, R6 ;  /* 0x0000001fff097819 */ /* 0x002fe20000011606 */
[----:B------:R-:W-:Y:S01]  /*0460*/  STS.U8 [R15+0x30], R18 ;  /* 0x000030120f007388 */ /* 0x000fe20000000000 */
[----:B------:R-:W-:-:S02]  /*0470*/  SGXT.U32 R7, R7, 0x5 ;  /* 0x000000050707781a */ /* 0x000fc40000000000 */
[----:B------:R-:W-:Y:S01]  /*0480*/  LEA.HI.SX32 R6, R6, R9, 0x19 ;  /* 0x0000000906067211 */ /* 0x000fe200078fcaff */
[----:B------:R-:W-:Y:S01]  /*0490*/  STS.U8 [R17+0x50], R20 ;  /* 0x0000501411007388 */ /* 0x000fe20000000000 */
[----:B------:R-:W-:Y:S02]  /*04a0*/  LOP3.LUT R7, R0, R7, RZ, 0xfc, !PT ;  /* 0x0000000700077212 */ /* 0x000fe400078efcff */
[----:B------:R-:W-:Y:S01]  /*04b0*/  ISETP.GE.AND P0, PT, R3, 0x500, PT ;  /* 0x000005000300780c */ /* 0x000fe20003f06270 */
[----:B------:R-:W-:Y:S01]  /*04c0*/  STS.U8 [R19+0x70], R22 ;  /* 0x0000701613007388 */ /* 0x000fe20000000000 */
[----:B------:R-:W-:Y:S01]  /*04d0*/  IMAD R0, R6, -0x140, R3 ;  /* 0xfffffec006007824 */ /* 0x000fe200078e0203 */
[----:B------:R-:W-:Y:S03]  /*04e0*/  BAR.SYNC.DEFER_BLOCKING 0x0 ;  /* 0x0000000000007b1d */ /* 0x000fe60000010000 */
[----:B------:R-:W-:-:S04]  /*04f0*/  IMAD R7, R7, 0x140, R0 ;  /* 0x0000014007077824 */ /* 0x000fc800078e0200 */
[----:B------:R-:W-:Y:S01]  /*0500*/  IMAD R7, R6, 0x140000, R7 ;  /* 0x0014000006077824 */ /* 0x000fe200078e0207 */
[----:B------:R-:W1:Y:S02]  /*0510*/  LDS.64 R4, [R13] ;  /* 0x000000000d047984 */ /* 0x000e640000000a00 */
[C---:B-1----:R-:W-:Y:S02]  /*0520*/  PRMT R2, R4.reuse, 0x7772, RZ ;  /* 0x0000777204027816 */ /* 0x042fe400000000ff */
[C---:B------:R-:W-:Y:S02]  /*0530*/  PRMT R9, R4.reuse, 0x7771, RZ ;  /* 0x0000777104097816 */ /* 0x040fe400000000ff */
[----:B------:R-:W-:Y:S02]  /*0540*/  PRMT R0, R4, 0x7770, RZ ;  /* 0x0000777004007816 */ /* 0x000fe400000000ff */
[----:B------:R-:W-:Y:S02]  /*0550*/  PRMT R2, R9, 0x5410, R2 ;  /* 0x0000541009027816 */ /* 0x000fe40000000002 */
[----:B------:R-:W-:-:S02]  /*0560*/  PRMT R8, R5, 0x7772, RZ ;  /* 0x0000777205087816 */ /* 0x000fc400000000ff */
[----:B------:R-:W-:Y:S02]  /*0570*/  LOP3.LUT R2, R2, 0x10001, RZ, 0xc0, !PT ;  /* 0x0001000102027812 */ /* 0x000fe400078ec0ff */
[----:B------:R-:W-:Y:S02]  /*0580*/  PRMT R9, R5, 0x7771, RZ ;  /* 0x0000777105097816 */ /* 0x000fe400000000ff */
[----:B------:R-:W-:Y:S02]  /*0590*/  LOP3.LUT R11, R0, 0x1, RZ, 0xc0, !PT ;  /* 0x00000001000b7812 */ /* 0x000fe400078ec0ff */
[----:B------:R-:W-:Y:S02]  /*05a0*/  LOP3.LUT R0, R2, 0xffff, RZ, 0xc0, !PT ;  /* 0x0000ffff02007812 */ /* 0x000fe400078ec0ff */
[----:B------:R-:W-:Y:S02]  /*05b0*/  PRMT R8, R9, 0x5410, R8 ;  /* 0x0000541009087816 */ /* 0x000fe40000000008 */
[----:B------:R-:W-:-:S02]  /*05c0*/  PRMT R11, R11, 0x3340, R0 ;  /* 0x000033400b0b7816 */ /* 0x000fc40000000000 */
[----:B------:R-:W-:Y:S02]  /*05d0*/  PRMT R0, R5, 0x7770, RZ ;  /* 0x0000777005007816 */ /* 0x000fe400000000ff */
[----:B------:R-:W-:Y:S02]  /*05e0*/  LOP3.LUT R8, R8, 0x10001, RZ, 0xc0, !PT ;  /* 0x0001000108087812 */ /* 0x000fe400078ec0ff */
[----:B------:R-:W-:Y:S02]  /*05f0*/  SHF.R.U32.HI R3, RZ, 0x18, R4 ;  /* 0x00000018ff037819 */ /* 0x000fe40000011604 */
[----:B------:R-:W-:Y:S02]  /*0600*/  SHF.R.U32.HI R5, RZ, 0x18, R5 ;  /* 0x00000018ff057819 */ /* 0x000fe40000011605 */
[----:B------:R-:W-:Y:S02]  /*0610*/  LOP3.LUT R9, R0, 0x1, RZ, 0xc0, !PT ;  /* 0x0000000100097812 */ /* 0x000fe400078ec0ff */
[----:B------:R-:W-:-:S02]  /*0620*/  PRMT R4, R8, 0x7732, RZ ;  /* 0x0000773208047816 */ /* 0x000fc400000000ff */
[----:B------:R-:W-:Y:S02]  /*0630*/  SGXT.U32 R3, R3, 0x1 ;  /* 0x000000010303781a */ /* 0x000fe40000000000 */
[----:B------:R-:W-:Y:S02]  /*0640*/  PRMT R0, R2, 0x7732, RZ ;  /* 0x0000773202007816 */ /* 0x000fe400000000ff */
[----:B------:R-:W-:Y:S02]  /*0650*/  LOP3.LUT R8, R8, 0xffff, RZ, 0xc0, !PT ;  /* 0x0000ffff08087812 */ /* 0x000fe400078ec0ff */
[----:B------:R-:W-:Y:S02]  /*0660*/  SGXT.U32 R5, R5, 0x1 ;  /* 0x000000010505781a */ /* 0x000fe40000000000 */
[----:B------:R-:W-:Y:S02]  /*0670*/  IADD3 R2, P1, R7, UR4, RZ ;  /* 0x0000000407027c10 */ /* 0x000fe4000ff3e0ff */
[----:B------:R-:W-:-:S02]  /*0680*/  PRMT R8, R9, 0x3340, R8 ;  /* 0x0000334009087816 */ /* 0x000fc40000000008 */
[----:B------:R-:W-:Y:S02]  /*0690*/  PRMT R0, R0, 0x3340, R3 ;  /* 0x0000334000007816 */ /* 0x000fe40000000003 */
[----:B------:R-:W-:Y:S02]  /*06a0*/  PRMT R5, R4, 0x3340, R5 ;  /* 0x0000334004057816 */ /* 0x000fe40000000005 */
[----:B------:R-:W-:Y:S02]  /*06b0*/  LEA.HI.X.SX32 R3, R7, UR5, 0x1, P1 ;  /* 0x0000000507037c11 */ /* 0x000fe400088f0eff */
[----:B------:R-:W-:Y:S02]  /*06c0*/  PRMT R4, R11, 0x5410, R0 ;  /* 0x000054100b047816 */ /* 0x000fe40000000000 */
[----:B------:R-:W-:Y:S01]  /*06d0*/  PRMT R5, R8, 0x5410, R5 ;  /* 0x0000541008057816 */ /* 0x000fe20000000005 */
[----:B------:R-:W-:Y:S06]  /*06e0*/  @P0 EXIT ;  /* 0x000000000000094d */ /* 0x000fec0003800000 */
[----:B------:R-:W-:Y:S01]  /*06f0*/  STG.E.64 desc[UR6][R2.64], R4 ;  /* 0x0000000402007986 */ /* 0x000fe2000c101b06 */
[----:B------:R-:W-:Y:S05]  /*0700*/  EXIT ;  /* 0x000000000000794d */ /* 0x000fea0003800000 */
.L_x_0:
[----:B------:R-:W-:-:S00]  /*0710*/  BRA `(.L_x_0) ;  /* 0xfffffffc00fc7947 */ /* 0x000fc0000383ffff */
[----:B------:R-:W-:-:S00]  /*0720*/  NOP ;  /* 0x0000000000007918 */ /* 0x000fc00000000000 */
        /* <DEDUP_REMOVED lines=13> */
.L_x_1:


//--------------------- .nv.shared.triton_poi_fused_threshold_backward_8 --------------------------
	.section	.nv.shared.triton_poi_fused_threshold_backward_8,"aw",@nobits
	.sectionflags	@""
	.align	16
	.zero		1024


//--------------------- .nv.constant0.triton_poi_fused_threshold_backward_8 --------------------------
	.section	.nv.constant0.triton_poi_fused_threshold_backward_8,"a",@progbits
	.sectionflags	@""
	.align	4
.nv.constant0.triton_poi_fused_threshold_backward_8:
	.zero		552
